//
// Generated by NVIDIA NVVM Compiler
//
// Compiler Build ID: CL-36424714
// Cuda compilation tools, release 13.0, V13.0.88
// Based on NVVM 20.0.0
//

.version 9.0
.target sm_100
.address_size 64

	// .globl	_Z11fact_kernelv
.extern .func  (.param .b32 func_retval0) vprintf
(
	.param .b64 vprintf_param_0,
	.param .b64 vprintf_param_1
)
;
.global .align 1 .b8 $str[8] = {37, 100, 33, 61, 37, 100, 10};

.visible .entry _Z11fact_kernelv()
{
	.local .align 8 .b8 	__local_depot0[8];
	.reg .b64 	%SP;
	.reg .b64 	%SPL;
	.reg .pred 	%p<6>;
	.reg .b32 	%r<44>;
	.reg .b64 	%rd<5>;

	mov.u64 	%SPL, __local_depot0;
	cvta.local.u64 	%SP, %SPL;
	mov.u32 	%r1, %tid.x;
	setp.eq.s32 	%p1, %r1, 0;
	@%p1 bra 	$L__BB0_9;
	and.b32  	%r2, %r1, 3;
	setp.lt.u32 	%p2, %r1, 4;
	mov.b32 	%r41, 1;
	mov.u32 	%r43, %r41;
	@%p2 bra 	$L__BB0_5;
	and.b32  	%r26, %r1, 1020;
	neg.s32 	%r34, %r26;
	mov.b32 	%r43, 1;
	mov.b32 	%r35, 2;
$L__BB0_3:
	add.s32 	%r27, %r35, -1;
	mul.lo.s32 	%r28, %r27, %r43;
	add.s32 	%r29, %r35, 2;
	mul.lo.s32 	%r30, %r35, %r28;
	mad.lo.s32 	%r31, %r30, %r35, %r30;
	mul.lo.s32 	%r43, %r29, %r31;
	add.s32 	%r35, %r35, 4;
	add.s32 	%r34, %r34, 4;
	setp.ne.s32 	%p3, %r34, 0;
	@%p3 bra 	$L__BB0_3;
	add.s32 	%r41, %r35, -1;
$L__BB0_5:
	setp.eq.s32 	%p4, %r2, 0;
	@%p4 bra 	$L__BB0_8;
	neg.s32 	%r40, %r2;
$L__BB0_7:
	.pragma "nounroll";
	mul.lo.s32 	%r43, %r41, %r43;
	add.s32 	%r41, %r41, 1;
	add.s32 	%r40, %r40, 1;
	setp.ne.s32 	%p5, %r40, 0;
	@%p5 bra 	$L__BB0_7;
$L__BB0_8:
	add.u64 	%rd1, %SP, 0;
	add.u64 	%rd2, %SPL, 0;
	st.local.v2.u32 	[%rd2], {%r1, %r43};
	mov.u64 	%rd3, $str;
	cvta.global.u64 	%rd4, %rd3;
	{ // callseq 0, 0
	.param .b64 param0;
	st.param.b64 	[param0], %rd4;
	.param .b64 param1;
	st.param.b64 	[param1], %rd1;
	.param .b32 retval0;
	call.uni (retval0), 
	vprintf, 
	(
	param0, 
	param1
	);
	ld.param.b32 	%r32, [retval0];
	} // callseq 0
$L__BB0_9:
	ret;

}


// ===== COMPILED SASS (sm_100) =====

	.target	sm_100

	.elftype	@"ET_EXEC"


//--------------------- .note.nv.tkinfo           --------------------------
	.section	.note.nv.tkinfo,"",@"SHT_NOTE"
	.sectionflags	@"SHF_NOTE_NV_TKINFO"
	.tkinfo
        /*0018*/ 	.word	0x00000002
        /*0030*/ 	.string	""
        /*0030*/ 	.string	"ptxas"
        /*0030*/ 	.string	"Cuda compilation tools, release 13.0, V13.0.88"
        /*0030*/ 	.string	"Build cuda_13.0.r13.0/compiler.36424714_0"
        /*0030*/ 	.string	"-arch sm_100 -m 64 "



//--------------------- .note.nv.cuinfo           --------------------------
	.section	.note.nv.cuinfo,"",@"SHT_NOTE"
	.sectionflags	@"SHF_NOTE_NV_CUINFO"
        /*0018*/ 	.short	0x0002
        /*001a*/ 	.short	0x0064
        /*001c*/ 	.short	0x0082
	.zero		2


//--------------------- .nv.info                  --------------------------
	.section	.nv.info,"",@"SHT_CUDA_INFO"
	.align	4


	//----- nvinfo : EIATTR_REGCOUNT
	.align		4
        /*0000*/ 	.byte	0x04, 0x2f
        /*0002*/ 	.short	(.L_2 - .L_1)
	.align		4
.L_1:
        /*0004*/ 	.word	index@(_Z11fact_kernelv)
        /*0008*/ 	.word	0x00000018


	//----- nvinfo : EIATTR_FRAME_SIZE
	.align		4
.L_2:
        /*000c*/ 	.byte	0x04, 0x11
        /*000e*/ 	.short	(.L_4 - .L_3)
	.align		4
.L_3:
        /*0010*/ 	.word	index@(_Z11fact_kernelv)
        /*0014*/ 	.word	0x00000008


	//----- nvinfo : EIATTR_MIN_STACK_SIZE
	.align		4
.L_4:
        /*0018*/ 	.byte	0x04, 0x12
        /*001a*/ 	.short	(.L_6 - .L_5)
	.align		4
.L_5:
        /*001c*/ 	.word	index@(_Z11fact_kernelv)
        /*0020*/ 	.word	0x00000008
.L_6:


//--------------------- .nv.compat                --------------------------
	.section	.nv.compat,"",@"SHT_CUDA_COMPAT_INFO"
	.align	4
        /*0000*/ 	.byte	0x02, 0x09, 0x00, 0x00, 0x02, 0x02, 0x01, 0x00, 0x02, 0x05, 0x05, 0x00, 0x03, 0x07, 0x01, 0x01
        /*0010*/ 	.byte	0x02, 0x03, 0x00, 0x00, 0x02, 0x06, 0x01, 0x00, 0x04, 0x0b, 0x08, 0x00, 0x09, 0x00, 0x00, 0x00
        /*0020*/ 	.byte	0x00, 0x00, 0x00, 0x00


//--------------------- .nv.info._Z11fact_kernelv --------------------------
	.section	.nv.info._Z11fact_kernelv,"",@"SHT_CUDA_INFO"
	.sectionflags	@""
	.align	4


	//----- nvinfo : EIATTR_CUDA_API_VERSION
	.align		4
        /*0000*/ 	.byte	0x04, 0x37
        /*0002*/ 	.short	(.L_8 - .L_7)
.L_7:
        /*0004*/ 	.word	0x00000082


	//----- nvinfo : EIATTR_SPARSE_MMA_MASK
	.align		4
.L_8:
        /*0008*/ 	.byte	0x03, 0x50
        /*000a*/ 	.short	0x0000


	//----- nvinfo : EIATTR_MAXREG_COUNT
	.align		4
        /*000c*/ 	.byte	0x03, 0x1b
        /*000e*/ 	.short	0x00ff


	//----- nvinfo : EIATTR_EXTERNS
	.align		4
        /*0010*/ 	.byte	0x04, 0x0f
        /*0012*/ 	.short	(.L_10 - .L_9)


	//   ....[0]....
	.align		4
.L_9:
        /*0014*/ 	.word	index@(vprintf)


	//----- nvinfo : EIATTR_MERCURY_ISA_VERSION
	.align		4
.L_10:
        /*0018*/ 	.byte	0x03, 0x5f
        /*001a*/ 	.short	0x0101


	//----- nvinfo : EIATTR_VRC_CTA_INIT_COUNT
	.align		4
        /*001c*/ 	.byte	0x02, 0x4a
	.zero		1
	.zero		1


	//----- nvinfo : EIATTR_SYSCALL_OFFSETS
	.align		4
        /*0020*/ 	.byte	0x04, 0x46
        /*0022*/ 	.short	(.L_12 - .L_11)


	//   ....[0]....
.L_11:
        /*0024*/ 	.word	0x00000710


	//----- nvinfo : EIATTR_EXIT_INSTR_OFFSETS
	.align		4
.L_12:
        /*0028*/ 	.byte	0x04, 0x1c
        /*002a*/ 	.short	(.L_14 - .L_13)


	//   ....[0]....
.L_13:
        /*002c*/ 	.word	0x00000080


	//   ....[1]....
        /*0030*/ 	.word	0x00000720


	//----- nvinfo : EIATTR_CRS_STACK_SIZE
	.align		4
.L_14:
        /*0034*/ 	.byte	0x04, 0x1e
        /*0036*/ 	.short	(.L_16 - .L_15)
.L_15:
        /*0038*/ 	.word	0x00000000


	//----- nvinfo : EIATTR_SW_WAR
	.align		4
.L_16:
        /*003c*/ 	.byte	0x04, 0x36
        /*003e*/ 	.short	(.L_18 - .L_17)
.L_17:
        /*0040*/ 	.word	0x00000008
.L_18:


//--------------------- .nv.callgraph             --------------------------
	.section	.nv.callgraph,"",@"SHT_CUDA_CALLGRAPH"
	.align	4
	.sectionentsize	8
	.align		4
        /*0000*/ 	.word	0x00000000
	.align		4
        /*0004*/ 	.word	0xffffffff
	.align		4
        /*0008*/ 	.word	index@(_Z11fact_kernelv)
	.align		4
        /*000c*/ 	.word	index@(vprintf)
	.align		4
        /*0010*/ 	.word	0x00000000
	.align		4
        /*0014*/ 	.word	0xfffffffe
	.align		4
        /*0018*/ 	.word	0x00000000
	.align		4
        /*001c*/ 	.word	0xfffffffd
	.align		4
        /*0020*/ 	.word	0x00000000
	.align		4
        /*0024*/ 	.word	0xfffffffc


//--------------------- .nv.constant4             --------------------------
	.section	.nv.constant4,"a",@progbits
	.align	8
	.align		8
.nv.constant4:
        /*0000*/ 	.dword	vprintf
	.align		8
        /*0008*/ 	.dword	$str


//--------------------- .text._Z11fact_kernelv    --------------------------
	.section	.text._Z11fact_kernelv,"ax",@progbits
	.align	128
        .global         _Z11fact_kernelv
        .type           _Z11fact_kernelv,@function
        .size           _Z11fact_kernelv,(.L_x_15 - _Z11fact_kernelv)
        .other          _Z11fact_kernelv,@"STO_CUDA_ENTRY STV_DEFAULT"
_Z11fact_kernelv:
.text._Z11fact_kernelv:
[----:B------:R-:W0:Y:S01]  /*0000*/  LDC R1, c[0x0][0x37c] ;  /* 0x0000df00ff017b82 */ /* 0x000e220000000800 */
[----:B------:R-:W1:Y:S01]  /*0010*/  S2R R2, SR_TID.X ;  /* 0x0000000000027919 */ /* 0x000e620000002100 */
[----:B------:R-:W2:Y:S01]  /*0020*/  LDCU UR4, c[0x0][0x2f8] ;  /* 0x00005f00ff0477ac */ /* 0x000ea20008000800 */
[----:B0-----:R-:W-:Y:S01]  /*0030*/  IADD3 R1, PT, PT, R1, -0x8, RZ ;  /* 0xfffffff801017810 */ /* 0x001fe20007ffe0ff */
[----:B------:R-:W0:Y:S03]  /*0040*/  LDCU UR5, c[0x0][0x2fc] ;  /* 0x00005f80ff0577ac */ /* 0x000e260008000800 */
[----:B--2---:R-:W-:-:S05]  /*0050*/  IADD3 R6, P1, PT, R1, UR4, RZ ;  /* 0x0000000401067c10 */ /* 0x004fca000ff3e0ff */
[----:B0-----:R-:W-:Y:S01]  /*0060*/  IMAD.X R7, RZ, RZ, UR5, P1 ;  /* 0x00000005ff077e24 */ /* 0x001fe200088e06ff */
[----:B-1----:R-:W-:-:S13]  /*0070*/  ISETP.NE.AND P0, PT, R2, RZ, PT ;  /* 0x000000ff0200720c */ /* 0x002fda0003f05270 */
[----:B------:R-:W-:Y:S05]  /*0080*/  @!P0 EXIT ;  /* 0x000000000000894d */ /* 0x000fea0003800000 */
[C---:B------:R-:W-:Y:S01]  /*0090*/  ISETP.GE.U32.AND P0, PT, R2.reuse, 0x4, PT ;  /* 0x000000040200780c */ /* 0x040fe20003f06070 */
[----:B------:R-:W-:Y:S01]  /*00a0*/  BSSY.RECONVERGENT B1, `(.L_x_0) ;  /* 0x0000055000017945 */ /* 0x000fe20003800200 */
[----:B------:R-:W-:Y:S01]  /*00b0*/  HFMA2 R8, -RZ, RZ, 0, 5.9604644775390625e-08 ;  /* 0x00000001ff087431 */ /* 0x000fe200000001ff */
[----:B------:R-:W-:Y:S01]  /*00c0*/  LOP3.LUT R4, R2, 0x3, RZ, 0xc0, !PT ;  /* 0x0000000302047812 */ /* 0x000fe200078ec0ff */
[----:B------:R-:W-:-:S09]  /*00d0*/  IMAD.MOV.U32 R3, RZ, RZ, 0x1 ;  /* 0x00000001ff037424 */ /* 0x000fd200078e00ff */
[----:B------:R-:W-:Y:S05]  /*00e0*/  @!P0 BRA `(.L_x_1) ;  /* 0x0000000400408947 */ /* 0x000fea0003800000 */
[----:B------:R-:W-:Y:S01]  /*00f0*/  LOP3.LUT R0, R2, 0x3fc, RZ, 0xc0, !PT ;  /* 0x000003fc02007812 */ /* 0x000fe200078ec0ff */
[----:B------:R-:W-:Y:S01]  /*0100*/  BSSY.RECONVERGENT B0, `(.L_x_2) ;  /* 0x000004d000007945 */ /* 0x000fe20003800200 */
[----:B------:R-:W-:Y:S01]  /*0110*/  IMAD.MOV.U32 R5, RZ, RZ, 0x2 ;  /* 0x00000002ff057424 */ /* 0x000fe200078e00ff */
[----:B------:R-:W-:Y:S02]  /*0120*/  MOV R3, 0x1 ;  /* 0x0000000100037802 */ /* 0x000fe40000000f00 */
[----:B------:R-:W-:-:S04]  /*0130*/  IADD3 R0, PT, PT, -R0, RZ, RZ ;  /* 0x000000ff00007210 */ /* 0x000fc80007ffe1ff */
[----:B------:R-:W-:-:S13]  /*0140*/  ISETP.GE.AND P0, PT, R0, RZ, PT ;  /* 0x000000ff0000720c */ /* 0x000fda0003f06270 */
[----:B------:R-:W-:Y:S05]  /*0150*/  @P0 BRA `(.L_x_3) ;  /* 0x0000000000f40947 */ /* 0x000fea0003800000 */
[----:B------:R-:W-:Y:S01]  /*0160*/  IMAD.MOV R8, RZ, RZ, -R0 ;  /* 0x000000ffff087224 */ /* 0x000fe200078e0a00 */
[----:B------:R-:W-:Y:S01]  /*0170*/  BSSY.RECONVERGENT B2, `(.L_x_4) ;  /* 0x0000024000027945 */ /* 0x000fe20003800200 */
[----:B------:R-:W-:-:S03]  /*0180*/  PLOP3.LUT P0, PT, PT, PT, PT, 0x80, 0x8 ;  /* 0x000000000008781c */ /* 0x000fc60003f0f070 */
[----:B------:R-:W-:-:S13]  /*0190*/  ISETP.GT.AND P1, PT, R8, 0xc, PT ;  /* 0x0000000c0800780c */ /* 0x000fda0003f24270 */
[----:B------:R-:W-:Y:S05]  /*01a0*/  @!P1 BRA `(.L_x_5) ;  /* 0x0000000000809947 */ /* 0x000fea0003800000 */
[----:B------:R-:W-:-:S13]  /*01b0*/  PLOP3.LUT P0, PT, PT, PT, PT, 0x8, 0x80 ;  /* 0x000000000080781c */ /* 0x000fda0003f0e170 */
.L_x_6:
[C---:B------:R-:W-:Y:S01]  /*01c0*/  IADD3 R8, PT, PT, R5.reuse, -0x1, RZ ;  /* 0xffffffff05087810 */ /* 0x040fe20007ffe0ff */
[----:B------:R-:W-:Y:S01]  /*01d0*/  VIADD R0, R0, 0x10 ;  /* 0x0000001000007836 */ /* 0x000fe20000000000 */
[----:B------:R-:W-:-:S03]  /*01e0*/  IADD3 R10, PT, PT, R5, 0x3, RZ ;  /* 0x00000003050a7810 */ /* 0x000fc60007ffe0ff */
[----:B------:R-:W-:Y:S01]  /*01f0*/  IMAD R8, R8, R3, RZ ;  /* 0x0000000308087224 */ /* 0x000fe200078e02ff */
[----:B------:R-:W-:Y:S01]  /*0200*/  ISETP.GE.AND P1, PT, R0, -0xc, PT ;  /* 0xfffffff40000780c */ /* 0x000fe20003f26270 */
[----:B------:R-:W-:Y:S02]  /*0210*/  VIADD R3, R5, 0x2 ;  /* 0x0000000205037836 */ /* 0x000fe40000000000 */
[----:B------:R-:W-:-:S04]  /*0220*/  IMAD R8, R8, R5, RZ ;  /* 0x0000000508087224 */ /* 0x000fc800078e02ff */
[----:B------:R-:W-:-:S04]  /*0230*/  IMAD R8, R8, R5, R8 ;  /* 0x0000000508087224 */ /* 0x000fc800078e0208 */
[----:B------:R-:W-:Y:S01]  /*0240*/  IMAD R3, R3, R8, RZ ;  /* 0x0000000803037224 */ /* 0x000fe200078e02ff */
[----:B------:R-:W-:-:S03]  /*0250*/  IADD3 R8, PT, PT, R5, 0x4, RZ ;  /* 0x0000000405087810 */ /* 0x000fc60007ffe0ff */
[----:B------:R-:W-:Y:S01]  /*0260*/  IMAD R3, R3, R10, RZ ;  /* 0x0000000a03037224 */ /* 0x000fe200078e02ff */
[----:B------:R-:W-:-:S03]  /*0270*/  IADD3 R10, PT, PT, R5, 0x7, RZ ;  /* 0x00000007050a7810 */ /* 0x000fc60007ffe0ff */
[C---:B------:R-:W-:Y:S02]  /*0280*/  IMAD R9, R8.reuse, R3, RZ ;  /* 0x0000000308097224 */ /* 0x040fe400078e02ff */
[----:B------:R-:W-:Y:S02]  /*0290*/  VIADD R3, R5, 0x6 ;  /* 0x0000000605037836 */ /* 0x000fe40000000000 */
        /* <DEDUP_REMOVED lines=10> */
[----:B------:R-:W-:-:S04]  /*0340*/  IMAD R3, R3, R10, RZ ;  /* 0x0000000a03037224 */ /* 0x000fc800078e02ff */
[C---:B------:R-:W-:Y:S01]  /*0350*/  IMAD R9, R8.reuse, R3, RZ ;  /* 0x0000000308097224 */ /* 0x040fe200078e02ff */
[C---:B------:R-:W-:Y:S02]  /*0360*/  IADD3 R3, PT, PT, R5.reuse, 0xe, RZ ;  /* 0x0000000e05037810 */ /* 0x040fe40007ffe0ff */
[----:B------:R-:W-:Y:S01]  /*0370*/  IADD3 R5, PT, PT, R5, 0x10, RZ ;  /* 0x0000001005057810 */ /* 0x000fe20007ffe0ff */
[----:B------:R-:W-:-:S04]  /*0380*/  IMAD R8, R8, R9, R9 ;  /* 0x0000000908087224 */ /* 0x000fc800078e0209 */
[----:B------:R-:W-:Y:S01]  /*0390*/  IMAD R3, R3, R8, RZ ;  /* 0x0000000803037224 */ /* 0x000fe200078e02ff */
[----:B------:R-:W-:Y:S06]  /*03a0*/  @!P1 BRA `(.L_x_6) ;  /* 0xfffffffc00849947 */ /* 0x000fec000383ffff */
.L_x_5:
[----:B------:R-:W-:Y:S05]  /*03b0*/  BSYNC.RECONVERGENT B2 ;  /* 0x0000000000027941 */ /* 0x000fea0003800200 */
.L_x_4:
[----:B------:R-:W-:Y:S01]  /*03c0*/  IMAD.MOV R8, RZ, RZ, -R0 ;  /* 0x000000ffff087224 */ /* 0x000fe200078e0a00 */
[----:B------:R-:W-:Y:S04]  /*03d0*/  BSSY.RECONVERGENT B2, `(.L_x_7) ;  /* 0x0000013000027945 */ /* 0x000fe80003800200 */
[----:B------:R-:W-:-:S13]  /*03e0*/  ISETP.GT.AND P1, PT, R8, 0x4, PT ;  /* 0x000000040800780c */ /* 0x000fda0003f24270 */
[----:B------:R-:W-:Y:S05]  /*03f0*/  @!P1 BRA `(.L_x_8) ;  /* 0x0000000000409947 */ /* 0x000fea0003800000 */
[C---:B------:R-:W-:Y:S01]  /*0400*/  IADD3 R8, PT, PT, R5.reuse, -0x1, RZ ;  /* 0xffffffff05087810 */ /* 0x040fe20007ffe0ff */
[----:B------:R-:W-:Y:S01]  /*0410*/  VIADD R10, R5, 0x3 ;  /* 0x00000003050a7836 */ /* 0x000fe20000000000 */
[----:B------:R-:W-:Y:S01]  /*0420*/  PLOP3.LUT P0, PT, PT, PT, PT, 0x8, 0x80 ;  /* 0x000000000080781c */ /* 0x000fe20003f0e170 */
[----:B------:R-:W-:Y:S02]  /*0430*/  VIADD R0, R0, 0x8 ;  /* 0x0000000800007836 */ /* 0x000fe40000000000 */
[----:B------:R-:W-:Y:S01]  /*0440*/  IMAD R8, R3, R8, RZ ;  /* 0x0000000803087224 */ /* 0x000fe200078e02ff */
[----:B------:R-:W-:-:S03]  /*0450*/  IADD3 R3, PT, PT, R5, 0x2, RZ ;  /* 0x0000000205037810 */ /* 0x000fc60007ffe0ff */
[----:B------:R-:W-:-:S04]  /*0460*/  IMAD R8, R5, R8, RZ ;  /* 0x0000000805087224 */ /* 0x000fc800078e02ff */
        /* <DEDUP_REMOVED lines=8> */
[----:B------:R-:W-:-:S07]  /*04f0*/  IMAD R3, R3, R8, RZ ;  /* 0x0000000803037224 */ /* 0x000fce00078e02ff */
.L_x_8:
[----:B------:R-:W-:Y:S05]  /*0500*/  BSYNC.RECONVERGENT B2 ;  /* 0x0000000000027941 */ /* 0x000fea0003800200 */
.L_x_7:
[----:B------:R-:W-:-:S13]  /*0510*/  ISETP.NE.OR P0, PT, R0, RZ, P0 ;  /* 0x000000ff0000720c */ /* 0x000fda0000705670 */
[----:B------:R-:W-:Y:S05]  /*0520*/  @!P0 BRA `(.L_x_9) ;  /* 0x0000000000288947 */ /* 0x000fea0003800000 */
.L_x_3:
[----:B------:R-:W-:Y:S01]  /*0530*/  VIADD R0, R0, 0x4 ;  /* 0x0000000400007836 */ /* 0x000fe20000000000 */
[----:B------:R-:W-:-:S04]  /*0540*/  IADD3 R8, PT, PT, R5, -0x1, RZ ;  /* 0xffffffff05087810 */ /* 0x000fc80007ffe0ff */
[----:B------:R-:W-:Y:S01]  /*0550*/  ISETP.NE.AND P0, PT, R0, RZ, PT ;  /* 0x000000ff0000720c */ /* 0x000fe20003f05270 */
[----:B------:R-:W-:Y:S01]  /*0560*/  IMAD R8, R8, R3, RZ ;  /* 0x0000000308087224 */ /* 0x000fe200078e02ff */
[----:B------:R-:W-:-:S03]  /*0570*/  IADD3 R3, PT, PT, R5, 0x2, RZ ;  /* 0x0000000205037810 */ /* 0x000fc60007ffe0ff */
[----:B------:R-:W-:-:S04]  /*0580*/  IMAD R8, R8, R5, RZ ;  /* 0x0000000508087224 */ /* 0x000fc800078e02ff */
[----:B------:R-:W-:Y:S01]  /*0590*/  IMAD R8, R8, R5, R8 ;  /* 0x0000000508087224 */ /* 0x000fe200078e0208 */
[----:B------:R-:W-:-:S03]  /*05a0*/  IADD3 R5, PT, PT, R5, 0x4, RZ ;  /* 0x0000000405057810 */ /* 0x000fc60007ffe0ff */
[----:B------:R-:W-:Y:S01]  /*05b0*/  IMAD R3, R3, R8, RZ ;  /* 0x0000000803037224 */ /* 0x000fe200078e02ff */
[----:B------:R-:W-:Y:S06]  /*05c0*/  @P0 BRA `(.L_x_3) ;  /* 0xfffffffc00d80947 */ /* 0x000fec000383ffff */
.L_x_9:
[----:B------:R-:W-:Y:S05]  /*05d0*/  BSYNC.RECONVERGENT B0 ;  /* 0x0000000000007941 */ /* 0x000fea0003800200 */
.L_x_2:
[----:B------:R-:W-:-:S07]  /*05e0*/  VIADD R8, R5, 0xffffffff ;  /* 0xffffffff05087836 */ /* 0x000fce0000000000 */
.L_x_1:
[----:B------:R-:W-:Y:S05]  /*05f0*/  BSYNC.RECONVERGENT B1 ;  /* 0x0000000000017941 */ /* 0x000fea0003800200 */
.L_x_0:
[----:B------:R-:W-:Y:S01]  /*0600*/  ISETP.NE.AND P0, PT, R4, RZ, PT ;  /* 0x000000ff0400720c */ /* 0x000fe20003f05270 */
[----:B------:R-:W-:Y:S01]  /*0610*/  BSSY.RECONVERGENT B0, `(.L_x_10) ;  /* 0x0000009000007945 */ /* 0x000fe20003800200 */
[----:B------:R-:W-:-:S11]  /*0620*/  MOV R0, 0x0 ;  /* 0x0000000000007802 */ /* 0x000fd60000000f00 */
[----:B------:R-:W-:Y:S05]  /*0630*/  @!P0 BRA `(.L_x_11) ;  /* 0x0000000000188947 */ /* 0x000fea0003800000 */
[----:B------:R-:W-:-:S07]  /*0640*/  IADD3 R4, PT, PT, -R4, RZ, RZ ;  /* 0x000000ff04047210 */ /* 0x000fce0007ffe1ff */
.L_x_12:
[----:B------:R-:W-:Y:S01]  /*0650*/  IADD3 R4, PT, PT, R4, 0x1, RZ ;  /* 0x0000000104047810 */ /* 0x000fe20007ffe0ff */
[----:B------:R-:W-:Y:S02]  /*0660*/  IMAD R3, R3, R8, RZ ;  /* 0x0000000803037224 */ /* 0x000fe400078e02ff */
[----:B------:R-:W-:Y:S01]  /*0670*/  VIADD R8, R8, 0x1 ;  /* 0x0000000108087836 */ /* 0x000fe20000000000 */
[----:B------:R-:W-:-:S13]  /*0680*/  ISETP.NE.AND P0, PT, R4, RZ, PT ;  /* 0x000000ff0400720c */ /* 0x000fda0003f05270 */
[----:B------:R-:W-:Y:S05]  /*0690*/  @P0 BRA `(.L_x_12) ;  /* 0xfffffffc00ec0947 */ /* 0x000fea000383ffff */
.L_x_11:
[----:B------:R-:W-:Y:S05]  /*06a0*/  BSYNC.RECONVERGENT B0 ;  /* 0x0000000000007941 */ /* 0x000fea0003800200 */
.L_x_10:
[----:B------:R0:W1:Y:S01]  /*06b0*/  LDC.64 R8, c[0x4][R0] ;  /* 0x0100000000087b82 */ /* 0x0000620000000a00 */
[----:B------:R0:W-:Y:S01]  /*06c0*/  STL.64 [R1], R2 ;  /* 0x0000000201007387 */ /* 0x0001e20000100a00 */
[----:B------:R-:W2:Y:S02]  /*06d0*/  LDCU.64 UR4, c[0x4][0x8] ;  /* 0x01000100ff0477ac */ /* 0x000ea40008000a00 */
[----:B--2---:R-:W-:Y:S02]  /*06e0*/  MOV R4, UR4 ;  /* 0x0000000400047c02 */ /* 0x004fe40008000f00 */
[----:B0-----:R-:W-:-:S07]  /*06f0*/  MOV R5, UR5 ;  /* 0x0000000500057c02 */ /* 0x001fce0008000f00 */
[----:B------:R-:W-:-:S07]  /*0700*/  LEPC R20, `(.L_x_13) ;  /* 0x000000001014794e */ /* 0x000fce0000000000 */
[----:B-1----:R-:W-:Y:S05]  /*0710*/  CALL.ABS.NOINC R8 ;  /* 0x0000000008007343 */ /* 0x002fea0003c00000 */
.L_x_13:
[----:B------:R-:W-:Y:S05]  /*0720*/  EXIT ;  /* 0x000000000000794d */ /* 0x000fea0003800000 */
.L_x_14:
[----:B------:R-:W-:-:S00]  /*0730*/  BRA `(.L_x_14) ;  /* 0xfffffffc00fc7947 */ /* 0x000fc0000383ffff */
[----:B------:R-:W-:-:S00]  /*0740*/  NOP ;  /* 0x0000000000007918 */ /* 0x000fc00000000000 */
        /* <DEDUP_REMOVED lines=11> */
.L_x_15:


//--------------------- .nv.global.init           --------------------------
	.section	.nv.global.init,"aw",@progbits
.nv.global.init:
	.type		$str,@object
	.size		$str,(.L_0 - $str)
$str:
        /*0000*/ 	.byte	0x25, 0x64, 0x21, 0x3d, 0x25, 0x64, 0x0a, 0x00
.L_0:


//--------------------- .nv.shared.reserved.0     --------------------------
	.section	.nv.shared.reserved.0,"aw",@nobits
	.weak		__nv_reservedSMEM_offset_0_alias
	.size		__nv_reservedSMEM_offset_0_alias, 0, 64
	.other		__nv_reservedSMEM_offset_0_alias,@"STO_CUDA_RESERVED_SHARED STV_DEFAULT"
__nv_reservedSMEM_offset_0_alias:
	.zero		0
	.zero		64


//--------------------- .nv.constant0._Z11fact_kernelv --------------------------
	.section	.nv.constant0._Z11fact_kernelv,"a",@progbits
	.sectionflags	@""
	.align	4
.nv.constant0._Z11fact_kernelv:
	.zero		896


//--------------------- SYMBOLS --------------------------

	.type		.nv.reservedSmem.offset0,@object
	.size		.nv.reservedSmem.offset0,0x4
	.type		vprintf,@function
